	.headerflags	@"EF_CUDA_TEXMODE_UNIFIED EF_CUDA_64BIT_ADDRESS EF_CUDA_ACCELERATORS EF_CUDA_SM90 EF_CUDA_VIRTUAL_SM(EF_CUDA_SM90)"
	.elftype	@"ET_EXEC"


//--------------------- .nv.info                  --------------------------
	.section	.nv.info,"",@"SHT_CUDA_INFO"
	.align	4


	//----- nvinfo : EIATTR_REGCOUNT
	.align		4
        /*0000*/ 	.byte	0x04, 0x2f
        /*0002*/ 	.short	(.L_1 - .L_0)
	.align		4
.L_0:
        /*0004*/ 	.word	index@(triton_poi_fused_add_17)
        /*0008*/ 	.word	0x0000001a


	//----- nvinfo : EIATTR_MIN_STACK_SIZE
	.align		4
.L_1:
        /*000c*/ 	.byte	0x04, 0x12
        /*000e*/ 	.short	(.L_3 - .L_2)
	.align		4
.L_2:
        /*0010*/ 	.word	index@(triton_poi_fused_add_17)
        /*0014*/ 	.word	0x00000000


	//----- nvinfo : EIATTR_FRAME_SIZE
	.align		4
.L_3:
        /*0018*/ 	.byte	0x04, 0x11
        /*001a*/ 	.short	(.L_5 - .L_4)
	.align		4
.L_4:
        /*001c*/ 	.word	index@(triton_poi_fused_add_17)
        /*0020*/ 	.word	0x00000000


	//----- nvinfo : EIATTR_MIN_STACK_SIZE
	.align		4
.L_5:
        /*0024*/ 	.byte	0x04, 0x12
        /*0026*/ 	.short	(.L_7 - .L_6)
	.align		4
.L_6:
        /*0028*/ 	.word	index@(triton_poi_fused_add_17)
        /*002c*/ 	.word	0x00000000
.L_7:


//--------------------- .nv.info.triton_poi_fused_add_17 --------------------------
	.section	.nv.info.triton_poi_fused_add_17,"",@"SHT_CUDA_INFO"
	.sectionflags	@""
	.align	4


	//----- nvinfo : EIATTR_CUDA_API_VERSION
	.align		4
        /*0000*/ 	.byte	0x04, 0x37
        /*0002*/ 	.short	(.L_9 - .L_8)
.L_8:
        /*0004*/ 	.word	0x0000007c


	//----- nvinfo : EIATTR_KPARAM_INFO
	.align		4
.L_9:
        /*0008*/ 	.byte	0x04, 0x17
        /*000a*/ 	.short	(.L_11 - .L_10)
.L_10:
        /*000c*/ 	.word	0x00000000
        /*0010*/ 	.short	0x0002
        /*0012*/ 	.short	0x0010
        /*0014*/ 	.byte	0x00, 0xf0, 0x11, 0x00


	//----- nvinfo : EIATTR_KPARAM_INFO
	.align		4
.L_11:
        /*0018*/ 	.byte	0x04, 0x17
        /*001a*/ 	.short	(.L_13 - .L_12)
.L_12:
        /*001c*/ 	.word	0x00000000
        /*0020*/ 	.short	0x0001
        /*0022*/ 	.short	0x0008
        /*0024*/ 	.byte	0x00, 0xf4, 0x21, 0x00


	//----- nvinfo : EIATTR_KPARAM_INFO
	.align		4
.L_13:
        /*0028*/ 	.byte	0x04, 0x17
        /*002a*/ 	.short	(.L_15 - .L_14)
.L_14:
        /*002c*/ 	.word	0x00000000
        /*0030*/ 	.short	0x0000
        /*0032*/ 	.short	0x0000
        /*0034*/ 	.byte	0x00, 0xf4, 0x21, 0x00


	//----- nvinfo : EIATTR_SPARSE_MMA_MASK
	.align		4
.L_15:
        /*0038*/ 	.byte	0x03, 0x50
        /*003a*/ 	.short	0x0000


	//----- nvinfo : EIATTR_MAXREG_COUNT
	.align		4
        /*003c*/ 	.byte	0x03, 0x1b
        /*003e*/ 	.short	0x00ff


	//----- nvinfo : EIATTR_EXIT_INSTR_OFFSETS
	.align		4
        /*0040*/ 	.byte	0x04, 0x1c
        /*0042*/ 	.short	(.L_17 - .L_16)


	//   ....[0]....
.L_16:
        /*0044*/ 	.word	0x00000190


	//----- nvinfo : EIATTR_REQNTID
	.align		4
.L_17:
        /*0048*/ 	.byte	0x04, 0x10
        /*004a*/ 	.short	(.L_19 - .L_18)
.L_18:
        /*004c*/ 	.word	0x00000080
        /*0050*/ 	.word	0x00000001
        /*0054*/ 	.word	0x00000001


	//----- nvinfo : EIATTR_CBANK_PARAM_SIZE
	.align		4
.L_19:
        /*0058*/ 	.byte	0x03, 0x19
        /*005a*/ 	.short	0x0014


	//----- nvinfo : EIATTR_PARAM_CBANK
	.align		4
        /*005c*/ 	.byte	0x04, 0x0a
        /*005e*/ 	.short	(.L_21 - .L_20)
	.align		4
.L_20:
        /*0060*/ 	.word	index@(.nv.constant0.triton_poi_fused_add_17)
        /*0064*/ 	.short	0x0210
        /*0066*/ 	.short	0x0014


	//----- nvinfo : EIATTR_SW_WAR
	.align		4
.L_21:
        /*0068*/ 	.byte	0x04, 0x36
        /*006a*/ 	.short	(.L_23 - .L_22)
.L_22:
        /*006c*/ 	.word	0x00000008
.L_23:


//--------------------- .nv.callgraph             --------------------------
	.section	.nv.callgraph,"",@"SHT_CUDA_CALLGRAPH"
	.align	4
	.sectionentsize	8
	.align		4
        /*0000*/ 	.word	0x00000000
	.align		4
        /*0004*/ 	.word	0xffffffff
	.align		4
        /*0008*/ 	.word	0x00000000
	.align		4
        /*000c*/ 	.word	0xfffffffe
	.align		4
        /*0010*/ 	.word	0x00000000
	.align		4
        /*0014*/ 	.word	0xfffffffd
	.align		4
        /*0018*/ 	.word	0x00000000
	.align		4
        /*001c*/ 	.word	0xfffffffc


//--------------------- .text.triton_poi_fused_add_17 --------------------------
	.section	.text.triton_poi_fused_add_17,"ax",@progbits
	.align	128
        .global         triton_poi_fused_add_17
        .type           triton_poi_fused_add_17,@function
        .size           triton_poi_fused_add_17,(.L_x_1 - triton_poi_fused_add_17)
        .other          triton_poi_fused_add_17,@"STO_CUDA_ENTRY STV_DEFAULT"
triton_poi_fused_add_17:
.text.triton_poi_fused_add_17:
[----:B------:R-:W-:Y:S01]  /*0000*/  LDC R1, c[0x0][0x28] ;  /* 0x00000a00ff017b82 */ /* 0x000fe20000000800 */
[----:B------:R-:W1:Y:S07]  /*0010*/  S2R R0, SR_TID.X ;  /* 0x0000000000007919 */ /* 0x000e6e0000002100 */
[----:B------:R-:W2:Y:S01]  /*0020*/  LDC.64 R2, c[0x0][0x210] ;  /* 0x00008400ff027b82 */ /* 0x000ea20000000a00 */
[----:B------:R-:W-:Y:S01]  /*0030*/  ULDC.64 UR4, c[0x0][0x208] ;  /* 0x0000820000047ab9 */ /* 0x000fe20000000a00 */
[----:B------:R-:W3:Y:S06]  /*0040*/  S2R R5, SR_CTAID.X ;  /* 0x0000000000057919 */ /* 0x000eec0000002500 */
[----:B------:R-:W4:Y:S01]  /*0050*/  LDC.64 R8, c[0x0][0x218] ;  /* 0x00008600ff087b82 */ /* 0x000f220000000a00 */
[----:B-1----:R-:W-:-:S04]  /*0060*/  SHF.L.U32 R0, R0, 0x2, RZ ;  /* 0x0000000200007819 */ /* 0x002fc800000006ff */
[----:B------:R-:W-:-:S04]  /*0070*/  LOP3.LUT R0, R0, 0x1fc, RZ, 0xc0, !PT ;  /* 0x000001fc00007812 */ /* 0x000fc800078ec0ff */
[----:B---3--:R-:W-:-:S05]  /*0080*/  LEA R5, R5, R0, 0xa ;  /* 0x0000000005057211 */ /* 0x008fca00078e50ff */
[----:B--2---:R-:W-:-:S04]  /*0090*/  IMAD.WIDE R2, R5, 0x4, R2 ;  /* 0x0000000405027825 */ /* 0x004fc800078e0202 */
[----:B----4-:R-:W-:Y:S01]  /*00a0*/  IMAD.WIDE R8, R5, 0x4, R8 ;  /* 0x0000000405087825 */ /* 0x010fe200078e0208 */
[----:B------:R-:W2:Y:S04]  /*00b0*/  LDG.E.128 R12, desc[UR4][R2.64] ;  /* 0x00000004020c7981 */ /* 0x000ea8000c1e1d00 */
[----:B------:R-:W2:Y:S04]  /*00c0*/  LDG.E.128 R16, desc[UR4][R8.64] ;  /* 0x0000000408107981 */ /* 0x000ea8000c1e1d00 */
[----:B------:R-:W3:Y:S04]  /*00d0*/  LDG.E.128 R4, desc[UR4][R2.64+0x800] ;  /* 0x0008000402047981 */ /* 0x000ee8000c1e1d00 */
[----:B------:R-:W3:Y:S01]  /*00e0*/  LDG.E.128 R20, desc[UR4][R8.64+0x800] ;  /* 0x0008000408147981 */ /* 0x000ee2000c1e1d00 */
[----:B--2---:R-:W-:Y:S01]  /*00f0*/  FADD R12, R12, R16 ;  /* 0x000000100c0c7221 */ /* 0x004fe20000000000 */
[----:B------:R-:W-:Y:S01]  /*0100*/  FADD R13, R13, R17 ;  /* 0x000000110d0d7221 */ /* 0x000fe20000000000 */
[----:B------:R-:W-:Y:S01]  /*0110*/  FADD R14, R14, R18 ;  /* 0x000000120e0e7221 */ /* 0x000fe20000000000 */
[----:B------:R-:W-:Y:S01]  /*0120*/  FADD R15, R15, R19 ;  /* 0x000000130f0f7221 */ /* 0x000fe20000000000 */
[----:B---3--:R-:W-:Y:S01]  /*0130*/  FADD R4, R4, R20 ;  /* 0x0000001404047221 */ /* 0x008fe20000000000 */
[----:B------:R-:W-:Y:S01]  /*0140*/  FADD R5, R5, R21 ;  /* 0x0000001505057221 */ /* 0x000fe20000000000 */
[----:B------:R-:W-:Y:S01]  /*0150*/  FADD R6, R6, R22 ;  /* 0x0000001606067221 */ /* 0x000fe20000000000 */
[----:B------:R-:W-:Y:S01]  /*0160*/  FADD R7, R7, R23 ;  /* 0x0000001707077221 */ /* 0x000fe20000000000 */
[----:B------:R-:W-:Y:S04]  /*0170*/  STG.E.128 desc[UR4][R2.64], R12 ;  /* 0x0000000c02007986 */ /* 0x000fe8000c101d04 */
[----:B------:R-:W-:Y:S01]  /*0180*/  STG.E.128 desc[UR4][R2.64+0x800], R4 ;  /* 0x0008000402007986 */ /* 0x000fe2000c101d04 */
[----:B------:R-:W-:Y:S05]  /*0190*/  EXIT ;  /* 0x000000000000794d */ /* 0x000fea0003800000 */
.L_x_0:
[----:B------:R-:W-:-:S00]  /*01a0*/  BRA `(.L_x_0) ;  /* 0xfffffffc00fc7947 */ /* 0x000fc0000383ffff */
[----:B------:R-:W-:-:S00]  /*01b0*/  NOP ;  /* 0x0000000000007918 */ /* 0x000fc00000000000 */
        /* <DEDUP_REMOVED lines=12> */
.L_x_1:


//--------------------- .nv.constant0.triton_poi_fused_add_17 --------------------------
	.section	.nv.constant0.triton_poi_fused_add_17,"a",@progbits
	.sectionflags	@""
	.align	4
.nv.constant0.triton_poi_fused_add_17:
	.zero		548
